//
// Generated by NVIDIA NVVM Compiler
//
// Compiler Build ID: CL-36424714
// Cuda compilation tools, release 13.0, V13.0.88
// Based on NVVM 20.0.0
//

.version 9.0
.target sm_100
.address_size 64

	// .globl	_Z14cast_u8_to_f32jPKhPf

.visible .entry _Z14cast_u8_to_f32jPKhPf(
	.param .u32 _Z14cast_u8_to_f32jPKhPf_param_0,
	.param .u64 .ptr .align 1 _Z14cast_u8_to_f32jPKhPf_param_1,
	.param .u64 .ptr .align 1 _Z14cast_u8_to_f32jPKhPf_param_2
)
{
	.reg .pred 	%p<2>;
	.reg .b16 	%rs<2>;
	.reg .b32 	%r<6>;
	.reg .b32 	%f<2>;
	.reg .b64 	%rd<9>;

	ld.param.u32 	%r2, [_Z14cast_u8_to_f32jPKhPf_param_0];
	ld.param.u64 	%rd1, [_Z14cast_u8_to_f32jPKhPf_param_1];
	ld.param.u64 	%rd2, [_Z14cast_u8_to_f32jPKhPf_param_2];
	mov.u32 	%r3, %tid.x;
	mov.u32 	%r4, %ntid.x;
	mov.u32 	%r5, %ctaid.x;
	mad.lo.s32 	%r1, %r4, %r5, %r3;
	setp.ge.u32 	%p1, %r1, %r2;
	@%p1 bra 	$L__BB0_2;
	cvta.to.global.u64 	%rd3, %rd1;
	cvta.to.global.u64 	%rd4, %rd2;
	cvt.u64.u32 	%rd5, %r1;
	add.s64 	%rd6, %rd3, %rd5;
	ld.global.u8 	%rs1, [%rd6];
	cvt.rn.f32.u16 	%f1, %rs1;
	mul.wide.u32 	%rd7, %r1, 4;
	add.s64 	%rd8, %rd4, %rd7;
	st.global.f32 	[%rd8], %f1;
$L__BB0_2:
	ret;

}
	// .globl	_Z18cast_u8x4_to_f32x4jPKhPf
.visible .entry _Z18cast_u8x4_to_f32x4jPKhPf(
	.param .u32 _Z18cast_u8x4_to_f32x4jPKhPf_param_0,
	.param .u64 .ptr .align 1 _Z18cast_u8x4_to_f32x4jPKhPf_param_1,
	.param .u64 .ptr .align 1 _Z18cast_u8x4_to_f32x4jPKhPf_param_2
)
{
	.reg .pred 	%p<3>;
	.reg .b16 	%rs<10>;
	.reg .b32 	%r<14>;
	.reg .b32 	%f<6>;
	.reg .b64 	%rd<13>;

	ld.param.u32 	%r2, [_Z18cast_u8x4_to_f32x4jPKhPf_param_0];
	ld.param.u64 	%rd3, [_Z18cast_u8x4_to_f32x4jPKhPf_param_1];
	ld.param.u64 	%rd4, [_Z18cast_u8x4_to_f32x4jPKhPf_param_2];
	cvta.to.global.u64 	%rd1, %rd4;
	cvta.to.global.u64 	%rd2, %rd3;
	mov.u32 	%r3, %tid.x;
	mov.u32 	%r4, %ntid.x;
	mov.u32 	%r5, %ctaid.x;
	mad.lo.s32 	%r1, %r4, %r5, %r3;
	add.s32 	%r6, %r1, 4;
	setp.gt.u32 	%p1, %r6, %r2;
	@%p1 bra 	$L__BB1_2;
	shr.u32 	%r7, %r1, 2;
	and.b32  	%r8, %r1, -4;
	cvt.u64.u32 	%rd5, %r8;
	add.s64 	%rd6, %rd2, %rd5;
	ld.global.u32 	%r9, [%rd6];
	bfe.u32 	%r10, %r9, 0, 8;
	cvt.u16.u32 	%rs1, %r10;
	and.b16  	%rs2, %rs1, 255;
	bfe.u32 	%r11, %r9, 8, 8;
	cvt.u16.u32 	%rs3, %r11;
	and.b16  	%rs4, %rs3, 255;
	bfe.u32 	%r12, %r9, 16, 8;
	cvt.u16.u32 	%rs5, %r12;
	and.b16  	%rs6, %rs5, 255;
	bfe.u32 	%r13, %r9, 24, 8;
	cvt.u16.u32 	%rs7, %r13;
	and.b16  	%rs8, %rs7, 255;
	cvt.rn.f32.u16 	%f1, %rs2;
	cvt.rn.f32.u16 	%f2, %rs4;
	cvt.rn.f32.u16 	%f3, %rs6;
	cvt.rn.f32.u16 	%f4, %rs8;
	mul.wide.u32 	%rd7, %r7, 16;
	add.s64 	%rd8, %rd1, %rd7;
	st.global.v4.f32 	[%rd8], {%f1, %f2, %f3, %f4};
	bra.uni 	$L__BB1_4;
$L__BB1_2:
	setp.ge.u32 	%p2, %r1, %r2;
	@%p2 bra 	$L__BB1_4;
	cvt.u64.u32 	%rd9, %r1;
	add.s64 	%rd10, %rd2, %rd9;
	ld.global.u8 	%rs9, [%rd10];
	cvt.rn.f32.u16 	%f5, %rs9;
	mul.wide.u32 	%rd11, %r1, 4;
	add.s64 	%rd12, %rd1, %rd11;
	st.global.f32 	[%rd12], %f5;
$L__BB1_4:
	ret;

}


// ===== COMPILED SASS (sm_100) =====

	.target	sm_100

	.elftype	@"ET_EXEC"


//--------------------- .note.nv.tkinfo           --------------------------
	.section	.note.nv.tkinfo,"",@"SHT_NOTE"
	.sectionflags	@"SHF_NOTE_NV_TKINFO"
	.tkinfo
        /*0018*/ 	.word	0x00000002
        /*0030*/ 	.string	""
        /*0030*/ 	.string	"ptxas"
        /*0030*/ 	.string	"Cuda compilation tools, release 13.0, V13.0.88"
        /*0030*/ 	.string	"Build cuda_13.0.r13.0/compiler.36424714_0"
        /*0030*/ 	.string	"-arch sm_100 -m 64 "



//--------------------- .note.nv.cuinfo           --------------------------
	.section	.note.nv.cuinfo,"",@"SHT_NOTE"
	.sectionflags	@"SHF_NOTE_NV_CUINFO"
        /*0018*/ 	.short	0x0002
        /*001a*/ 	.short	0x0064
        /*001c*/ 	.short	0x0082
	.zero		2


//--------------------- .nv.info                  --------------------------
	.section	.nv.info,"",@"SHT_CUDA_INFO"
	.align	4


	//----- nvinfo : EIATTR_REGCOUNT
	.align		4
        /*0000*/ 	.byte	0x04, 0x2f
        /*0002*/ 	.short	(.L_1 - .L_0)
	.align		4
.L_0:
        /*0004*/ 	.word	index@(_Z14cast_u8_to_f32jPKhPf)
        /*0008*/ 	.word	0x0000000a


	//----- nvinfo : EIATTR_FRAME_SIZE
	.align		4
.L_1:
        /*000c*/ 	.byte	0x04, 0x11
        /*000e*/ 	.short	(.L_3 - .L_2)
	.align		4
.L_2:
        /*0010*/ 	.word	index@(_Z14cast_u8_to_f32jPKhPf)
        /*0014*/ 	.word	0x00000000


	//----- nvinfo : EIATTR_REGCOUNT
	.align		4
.L_3:
        /*0018*/ 	.byte	0x04, 0x2f
        /*001a*/ 	.short	(.L_5 - .L_4)
	.align		4
.L_4:
        /*001c*/ 	.word	index@(_Z18cast_u8x4_to_f32x4jPKhPf)
        /*0020*/ 	.word	0x00000012


	//----- nvinfo : EIATTR_FRAME_SIZE
	.align		4
.L_5:
        /*0024*/ 	.byte	0x04, 0x11
        /*0026*/ 	.short	(.L_7 - .L_6)
	.align		4
.L_6:
        /*0028*/ 	.word	index@(_Z18cast_u8x4_to_f32x4jPKhPf)
        /*002c*/ 	.word	0x00000000


	//----- nvinfo : EIATTR_MIN_STACK_SIZE
	.align		4
.L_7:
        /*0030*/ 	.byte	0x04, 0x12
        /*0032*/ 	.short	(.L_9 - .L_8)
	.align		4
.L_8:
        /*0034*/ 	.word	index@(_Z18cast_u8x4_to_f32x4jPKhPf)
        /*0038*/ 	.word	0x00000000


	//----- nvinfo : EIATTR_MIN_STACK_SIZE
	.align		4
.L_9:
        /*003c*/ 	.byte	0x04, 0x12
        /*003e*/ 	.short	(.L_11 - .L_10)
	.align		4
.L_10:
        /*0040*/ 	.word	index@(_Z14cast_u8_to_f32jPKhPf)
        /*0044*/ 	.word	0x00000000
.L_11:


//--------------------- .nv.compat                --------------------------
	.section	.nv.compat,"",@"SHT_CUDA_COMPAT_INFO"
	.align	4
        /*0000*/ 	.byte	0x02, 0x09, 0x00, 0x00, 0x02, 0x02, 0x01, 0x00, 0x02, 0x05, 0x05, 0x00, 0x03, 0x07, 0x01, 0x01
        /*0010*/ 	.byte	0x02, 0x03, 0x00, 0x00, 0x02, 0x06, 0x01, 0x00, 0x04, 0x0b, 0x08, 0x00, 0x09, 0x00, 0x00, 0x00
        /*0020*/ 	.byte	0x00, 0x00, 0x00, 0x00


//--------------------- .nv.info._Z18cast_u8x4_to_f32x4jPKhPf --------------------------
	.section	.nv.info._Z18cast_u8x4_to_f32x4jPKhPf,"",@"SHT_CUDA_INFO"
	.sectionflags	@""
	.align	4


	//----- nvinfo : EIATTR_CUDA_API_VERSION
	.align		4
        /*0000*/ 	.byte	0x04, 0x37
        /*0002*/ 	.short	(.L_13 - .L_12)
.L_12:
        /*0004*/ 	.word	0x00000082


	//----- nvinfo : EIATTR_KPARAM_INFO
	.align		4
.L_13:
        /*0008*/ 	.byte	0x04, 0x17
        /*000a*/ 	.short	(.L_15 - .L_14)
.L_14:
        /*000c*/ 	.word	0x00000000
        /*0010*/ 	.short	0x0002
        /*0012*/ 	.short	0x0010
        /*0014*/ 	.byte	0x00, 0xf5, 0x21, 0x00


	//----- nvinfo : EIATTR_KPARAM_INFO
	.align		4
.L_15:
        /*0018*/ 	.byte	0x04, 0x17
        /*001a*/ 	.short	(.L_17 - .L_16)
.L_16:
        /*001c*/ 	.word	0x00000000
        /*0020*/ 	.short	0x0001
        /*0022*/ 	.short	0x0008
        /*0024*/ 	.byte	0x00, 0xf5, 0x21, 0x00


	//----- nvinfo : EIATTR_KPARAM_INFO
	.align		4
.L_17:
        /*0028*/ 	.byte	0x04, 0x17
        /*002a*/ 	.short	(.L_19 - .L_18)
.L_18:
        /*002c*/ 	.word	0x00000000
        /*0030*/ 	.short	0x0000
        /*0032*/ 	.short	0x0000
        /*0034*/ 	.byte	0x00, 0xf0, 0x11, 0x00


	//----- nvinfo : EIATTR_SPARSE_MMA_MASK
	.align		4
.L_19:
        /*0038*/ 	.byte	0x03, 0x50
        /*003a*/ 	.short	0x0000


	//----- nvinfo : EIATTR_MAXREG_COUNT
	.align		4
        /*003c*/ 	.byte	0x03, 0x1b
        /*003e*/ 	.short	0x00ff


	//----- nvinfo : EIATTR_MERCURY_ISA_VERSION
	.align		4
        /*0040*/ 	.byte	0x03, 0x5f
        /*0042*/ 	.short	0x0101


	//----- nvinfo : EIATTR_VRC_CTA_INIT_COUNT
	.align		4
        /*0044*/ 	.byte	0x02, 0x4a
	.zero		1
	.zero		1


	//----- nvinfo : EIATTR_EXIT_INSTR_OFFSETS
	.align		4
        /*0048*/ 	.byte	0x04, 0x1c
        /*004a*/ 	.short	(.L_21 - .L_20)


	//   ....[0]....
.L_20:
        /*004c*/ 	.word	0x000001b0


	//   ....[1]....
        /*0050*/ 	.word	0x000001d0


	//   ....[2]....
        /*0054*/ 	.word	0x00000260


	//----- nvinfo : EIATTR_CRS_STACK_SIZE
	.align		4
.L_21:
        /*0058*/ 	.byte	0x04, 0x1e
        /*005a*/ 	.short	(.L_23 - .L_22)
.L_22:
        /*005c*/ 	.word	0x00000000


	//----- nvinfo : EIATTR_CBANK_PARAM_SIZE
	.align		4
.L_23:
        /*0060*/ 	.byte	0x03, 0x19
        /*0062*/ 	.short	0x0018


	//----- nvinfo : EIATTR_PARAM_CBANK
	.align		4
        /*0064*/ 	.byte	0x04, 0x0a
        /*0066*/ 	.short	(.L_25 - .L_24)
	.align		4
.L_24:
        /*0068*/ 	.word	index@(.nv.constant0._Z18cast_u8x4_to_f32x4jPKhPf)
        /*006c*/ 	.short	0x0380
        /*006e*/ 	.short	0x0018


	//----- nvinfo : EIATTR_SW_WAR
	.align		4
.L_25:
        /*0070*/ 	.byte	0x04, 0x36
        /*0072*/ 	.short	(.L_27 - .L_26)
.L_26:
        /*0074*/ 	.word	0x00000008
.L_27:


//--------------------- .nv.info._Z14cast_u8_to_f32jPKhPf --------------------------
	.section	.nv.info._Z14cast_u8_to_f32jPKhPf,"",@"SHT_CUDA_INFO"
	.sectionflags	@""
	.align	4


	//----- nvinfo : EIATTR_CUDA_API_VERSION
	.align		4
        /*0000*/ 	.byte	0x04, 0x37
        /*0002*/ 	.short	(.L_29 - .L_28)
.L_28:
        /*0004*/ 	.word	0x00000082


	//----- nvinfo : EIATTR_KPARAM_INFO
	.align		4
.L_29:
        /*0008*/ 	.byte	0x04, 0x17
        /*000a*/ 	.short	(.L_31 - .L_30)
.L_30:
        /*000c*/ 	.word	0x00000000
        /*0010*/ 	.short	0x0002
        /*0012*/ 	.short	0x0010
        /*0014*/ 	.byte	0x00, 0xf5, 0x21, 0x00


	//----- nvinfo : EIATTR_KPARAM_INFO
	.align		4
.L_31:
        /*0018*/ 	.byte	0x04, 0x17
        /*001a*/ 	.short	(.L_33 - .L_32)
.L_32:
        /*001c*/ 	.word	0x00000000
        /*0020*/ 	.short	0x0001
        /*0022*/ 	.short	0x0008
        /*0024*/ 	.byte	0x00, 0xf5, 0x21, 0x00


	//----- nvinfo : EIATTR_KPARAM_INFO
	.align		4
.L_33:
        /*0028*/ 	.byte	0x04, 0x17
        /*002a*/ 	.short	(.L_35 - .L_34)
.L_34:
        /*002c*/ 	.word	0x00000000
        /*0030*/ 	.short	0x0000
        /*0032*/ 	.short	0x0000
        /*0034*/ 	.byte	0x00, 0xf0, 0x11, 0x00


	//----- nvinfo : EIATTR_SPARSE_MMA_MASK
	.align		4
.L_35:
        /*0038*/ 	.byte	0x03, 0x50
        /*003a*/ 	.short	0x0000


	//----- nvinfo : EIATTR_MAXREG_COUNT
	.align		4
        /*003c*/ 	.byte	0x03, 0x1b
        /*003e*/ 	.short	0x00ff


	//----- nvinfo : EIATTR_MERCURY_ISA_VERSION
	.align		4
        /*0040*/ 	.byte	0x03, 0x5f
        /*0042*/ 	.short	0x0101


	//----- nvinfo : EIATTR_VRC_CTA_INIT_COUNT
	.align		4
        /*0044*/ 	.byte	0x02, 0x4a
	.zero		1
	.zero		1


	//----- nvinfo : EIATTR_EXIT_INSTR_OFFSETS
	.align		4
        /*0048*/ 	.byte	0x04, 0x1c
        /*004a*/ 	.short	(.L_37 - .L_36)


	//   ....[0]....
.L_36:
        /*004c*/ 	.word	0x00000070


	//   ....[1]....
        /*0050*/ 	.word	0x00000110


	//----- nvinfo : EIATTR_CBANK_PARAM_SIZE
	.align		4
.L_37:
        /*0054*/ 	.byte	0x03, 0x19
        /*0056*/ 	.short	0x0018


	//----- nvinfo : EIATTR_PARAM_CBANK
	.align		4
        /*0058*/ 	.byte	0x04, 0x0a
        /*005a*/ 	.short	(.L_39 - .L_38)
	.align		4
.L_38:
        /*005c*/ 	.word	index@(.nv.constant0._Z14cast_u8_to_f32jPKhPf)
        /*0060*/ 	.short	0x0380
        /*0062*/ 	.short	0x0018


	//----- nvinfo : EIATTR_SW_WAR
	.align		4
.L_39:
        /*0064*/ 	.byte	0x04, 0x36
        /*0066*/ 	.short	(.L_41 - .L_40)
.L_40:
        /*0068*/ 	.word	0x00000008
.L_41:


//--------------------- .nv.callgraph             --------------------------
	.section	.nv.callgraph,"",@"SHT_CUDA_CALLGRAPH"
	.align	4
	.sectionentsize	8
	.align		4
        /*0000*/ 	.word	0x00000000
	.align		4
        /*0004*/ 	.word	0xffffffff
	.align		4
        /*0008*/ 	.word	0x00000000
	.align		4
        /*000c*/ 	.word	0xfffffffe
	.align		4
        /*0010*/ 	.word	0x00000000
	.align		4
        /*0014*/ 	.word	0xfffffffd
	.align		4
        /*0018*/ 	.word	0x00000000
	.align		4
        /*001c*/ 	.word	0xfffffffc


//--------------------- .text._Z18cast_u8x4_to_f32x4jPKhPf --------------------------
	.section	.text._Z18cast_u8x4_to_f32x4jPKhPf,"ax",@progbits
	.align	128
        .global         _Z18cast_u8x4_to_f32x4jPKhPf
        .type           _Z18cast_u8x4_to_f32x4jPKhPf,@function
        .size           _Z18cast_u8x4_to_f32x4jPKhPf,(.L_x_3 - _Z18cast_u8x4_to_f32x4jPKhPf)
        .other          _Z18cast_u8x4_to_f32x4jPKhPf,@"STO_CUDA_ENTRY STV_DEFAULT"
_Z18cast_u8x4_to_f32x4jPKhPf:
.text._Z18cast_u8x4_to_f32x4jPKhPf:
[----:B------:R-:W-:Y:S01]  /*0000*/  LDC R1, c[0x0][0x37c] ;  /* 0x0000df00ff017b82 */ /* 0x000fe20000000800 */
[----:B------:R-:W0:Y:S01]  /*0010*/  S2R R7, SR_TID.X ;  /* 0x0000000000077919 */ /* 0x000e220000002100 */
[----:B------:R-:W0:Y:S01]  /*0020*/  LDCU UR4, c[0x0][0x360] ;  /* 0x00006c00ff0477ac */ /* 0x000e220008000800 */
[----:B------:R-:W0:Y:S01]  /*0030*/  S2R R0, SR_CTAID.X ;  /* 0x0000000000007919 */ /* 0x000e220000002500 */
[----:B------:R-:W1:Y:S01]  /*0040*/  LDCU UR6, c[0x0][0x380] ;  /* 0x00007000ff0677ac */ /* 0x000e620008000800 */
[----:B0-----:R-:W-:Y:S01]  /*0050*/  IMAD R7, R0, UR4, R7 ;  /* 0x0000000400077c24 */ /* 0x001fe2000f8e0207 */
[----:B------:R-:W0:Y:S03]  /*0060*/  LDCU.64 UR4, c[0x0][0x358] ;  /* 0x00006b00ff0477ac */ /* 0x000e260008000a00 */
[----:B------:R-:W-:-:S05]  /*0070*/  VIADD R0, R7, 0x4 ;  /* 0x0000000407007836 */ /* 0x000fca0000000000 */
[----:B-1----:R-:W-:-:S13]  /*0080*/  ISETP.GT.U32.AND P0, PT, R0, UR6, PT ;  /* 0x0000000600007c0c */ /* 0x002fda000bf04070 */
[----:B0-----:R-:W-:Y:S05]  /*0090*/  @P0 BRA `(.L_x_0) ;  /* 0x0000000000480947 */ /* 0x001fea0003800000 */
[----:B------:R-:W0:Y:S01]  /*00a0*/  LDCU.64 UR8, c[0x0][0x388] ;  /* 0x00007100ff0877ac */ /* 0x000e220008000a00 */
[----:B------:R-:W-:Y:S01]  /*00b0*/  LOP3.LUT R4, R7, 0xfffffffc, RZ, 0xc0, !PT ;  /* 0xfffffffc07047812 */ /* 0x000fe200078ec0ff */
[----:B------:R-:W1:Y:S03]  /*00c0*/  LDC.64 R2, c[0x0][0x390] ;  /* 0x0000e400ff027b82 */ /* 0x000e660000000a00 */
[----:B0-----:R-:W-:-:S05]  /*00d0*/  IADD3 R4, P0, PT, R4, UR8, RZ ;  /* 0x0000000804047c10 */ /* 0x001fca000ff1e0ff */
[----:B------:R-:W-:-:S05]  /*00e0*/  IMAD.X R5, RZ, RZ, UR9, P0 ;  /* 0x00000009ff057e24 */ /* 0x000fca00080e06ff */
[----:B------:R-:W2:Y:S01]  /*00f0*/  LDG.E R4, desc[UR4][R4.64] ;  /* 0x0000000404047981 */ /* 0x000ea2000c1e1900 */
[----:B------:R-:W-:-:S05]  /*0100*/  SHF.R.U32.HI R7, RZ, 0x2, R7 ;  /* 0x00000002ff077819 */ /* 0x000fca0000011607 */
[----:B-1----:R-:W-:Y:S01]  /*0110*/  IMAD.WIDE.U32 R2, R7, 0x10, R2 ;  /* 0x0000001007027825 */ /* 0x002fe200078e0002 */
[C---:B--2---:R-:W-:Y:S02]  /*0120*/  PRMT R0, R4.reuse, 0x7770, RZ ;  /* 0x0000777004007816 */ /* 0x044fe400000000ff */
[C---:B------:R-:W-:Y:S02]  /*0130*/  PRMT R6, R4.reuse, 0x7771, RZ ;  /* 0x0000777104067816 */ /* 0x040fe400000000ff */
[C---:B------:R-:W-:Y:S02]  /*0140*/  PRMT R7, R4.reuse, 0x7772, RZ ;  /* 0x0000777204077816 */ /* 0x040fe400000000ff */
[----:B------:R-:W-:Y:S02]  /*0150*/  PRMT R8, R4, 0x7773, RZ ;  /* 0x0000777304087816 */ /* 0x000fe400000000ff */
[----:B------:R-:W-:Y:S02]  /*0160*/  I2FP.F32.U32 R12, R0 ;  /* 0x00000000000c7245 */ /* 0x000fe40000201000 */
[----:B------:R-:W-:-:S02]  /*0170*/  I2FP.F32.U32 R13, R6 ;  /* 0x00000006000d7245 */ /* 0x000fc40000201000 */
[----:B------:R-:W-:Y:S02]  /*0180*/  I2FP.F32.U32 R14, R7 ;  /* 0x00000007000e7245 */ /* 0x000fe40000201000 */
[----:B------:R-:W-:-:S05]  /*0190*/  I2FP.F32.U32 R15, R8 ;  /* 0x00000008000f7245 */ /* 0x000fca0000201000 */
[----:B------:R-:W-:Y:S01]  /*01a0*/  STG.E.128 desc[UR4][R2.64], R12 ;  /* 0x0000000c02007986 */ /* 0x000fe2000c101d04 */
[----:B------:R-:W-:Y:S05]  /*01b0*/  EXIT ;  /* 0x000000000000794d */ /* 0x000fea0003800000 */
.L_x_0:
[----:B------:R-:W-:-:S13]  /*01c0*/  ISETP.GE.U32.AND P0, PT, R7, UR6, PT ;  /* 0x0000000607007c0c */ /* 0x000fda000bf06070 */
[----:B------:R-:W-:Y:S05]  /*01d0*/  @P0 EXIT ;  /* 0x000000000000094d */ /* 0x000fea0003800000 */
[----:B------:R-:W0:Y:S01]  /*01e0*/  LDCU.64 UR8, c[0x0][0x388] ;  /* 0x00007100ff0877ac */ /* 0x000e220008000a00 */
[----:B------:R-:W1:Y:S01]  /*01f0*/  LDC.64 R2, c[0x0][0x390] ;  /* 0x0000e400ff027b82 */ /* 0x000e620000000a00 */
[----:B0-----:R-:W-:-:S05]  /*0200*/  IADD3 R4, P0, PT, R7, UR8, RZ ;  /* 0x0000000807047c10 */ /* 0x001fca000ff1e0ff */
[----:B------:R-:W-:-:S05]  /*0210*/  IMAD.X R5, RZ, RZ, UR9, P0 ;  /* 0x00000009ff057e24 */ /* 0x000fca00080e06ff */
[----:B------:R-:W2:Y:S01]  /*0220*/  LDG.E.U8 R4, desc[UR4][R4.64] ;  /* 0x0000000404047981 */ /* 0x000ea2000c1e1100 */
[----:B-1----:R-:W-:Y:S01]  /*0230*/  IMAD.WIDE.U32 R2, R7, 0x4, R2 ;  /* 0x0000000407027825 */ /* 0x002fe200078e0002 */
[----:B--2---:R-:W-:-:S05]  /*0240*/  I2FP.F32.U32 R7, R4 ;  /* 0x0000000400077245 */ /* 0x004fca0000201000 */
[----:B------:R-:W-:Y:S01]  /*0250*/  STG.E desc[UR4][R2.64], R7 ;  /* 0x0000000702007986 */ /* 0x000fe2000c101904 */
[----:B------:R-:W-:Y:S05]  /*0260*/  EXIT ;  /* 0x000000000000794d */ /* 0x000fea0003800000 */
.L_x_1:
[----:B------:R-:W-:-:S00]  /*0270*/  BRA `(.L_x_1) ;  /* 0xfffffffc00fc7947 */ /* 0x000fc0000383ffff */
[----:B------:R-:W-:-:S00]  /*0280*/  NOP ;  /* 0x0000000000007918 */ /* 0x000fc00000000000 */
[----:B------:R-:W-:-:S00]  /*0290*/  NOP ;  /* 0x0000000000007918 */ /* 0x000fc00000000000 */
[----:B------:R-:W-:-:S00]  /*02a0*/  NOP ;  /* 0x0000000000007918 */ /* 0x000fc00000000000 */
[----:B------:R-:W-:-:S00]  /*02b0*/  NOP ;  /* 0x0000000000007918 */ /* 0x000fc00000000000 */
[----:B------:R-:W-:-:S00]  /*02c0*/  NOP ;  /* 0x0000000000007918 */ /* 0x000fc00000000000 */
[----:B------:R-:W-:-:S00]  /*02d0*/  NOP ;  /* 0x0000000000007918 */ /* 0x000fc00000000000 */
[----:B------:R-:W-:-:S00]  /*02e0*/  NOP ;  /* 0x0000000000007918 */ /* 0x000fc00000000000 */
[----:B------:R-:W-:-:S00]  /*02f0*/  NOP ;  /* 0x0000000000007918 */ /* 0x000fc00000000000 */
.L_x_3:


//--------------------- .text._Z14cast_u8_to_f32jPKhPf --------------------------
	.section	.text._Z14cast_u8_to_f32jPKhPf,"ax",@progbits
	.align	128
        .global         _Z14cast_u8_to_f32jPKhPf
        .type           _Z14cast_u8_to_f32jPKhPf,@function
        .size           _Z14cast_u8_to_f32jPKhPf,(.L_x_4 - _Z14cast_u8_to_f32jPKhPf)
        .other          _Z14cast_u8_to_f32jPKhPf,@"STO_CUDA_ENTRY STV_DEFAULT"
_Z14cast_u8_to_f32jPKhPf:
.text._Z14cast_u8_to_f32jPKhPf:
[----:B------:R-:W-:Y:S01]  /*0000*/  LDC R1, c[0x0][0x37c] ;  /* 0x0000df00ff017b82 */ /* 0x000fe20000000800 */
[----:B------:R-:W0:Y:S01]  /*0010*/  S2R R7, SR_TID.X ;  /* 0x0000000000077919 */ /* 0x000e220000002100 */
[----:B------:R-:W0:Y:S01]  /*0020*/  LDCU UR4, c[0x0][0x360] ;  /* 0x00006c00ff0477ac */ /* 0x000e220008000800 */
[----:B------:R-:W0:Y:S01]  /*0030*/  S2R R0, SR_CTAID.X ;  /* 0x0000000000007919 */ /* 0x000e220000002500 */
[----:B------:R-:W1:Y:S01]  /*0040*/  LDCU UR5, c[0x0][0x380] ;  /* 0x00007000ff0577ac */ /* 0x000e620008000800 */
[----:B0-----:R-:W-:-:S05]  /*0050*/  IMAD R7, R0, UR4, R7 ;  /* 0x0000000400077c24 */ /* 0x001fca000f8e0207 */
[----:B-1----:R-:W-:-:S13]  /*0060*/  ISETP.GE.U32.AND P0, PT, R7, UR5, PT ;  /* 0x0000000507007c0c */ /* 0x002fda000bf06070 */
[----:B------:R-:W-:Y:S05]  /*0070*/  @P0 EXIT ;  /* 0x000000000000094d */ /* 0x000fea0003800000 */
[----:B------:R-:W0:Y:S01]  /*0080*/  LDCU.64 UR6, c[0x0][0x388] ;  /* 0x00007100ff0677ac */ /* 0x000e220008000a00 */
[----:B------:R-:W1:Y:S01]  /*0090*/  LDC.64 R2, c[0x0][0x390] ;  /* 0x0000e400ff027b82 */ /* 0x000e620000000a00 */
[----:B------:R-:W2:Y:S01]  /*00a0*/  LDCU.64 UR4, c[0x0][0x358] ;  /* 0x00006b00ff0477ac */ /* 0x000ea20008000a00 */
[----:B0-----:R-:W-:-:S04]  /*00b0*/  IADD3 R4, P0, PT, R7, UR6, RZ ;  /* 0x0000000607047c10 */ /* 0x001fc8000ff1e0ff */
[----:B------:R-:W-:-:S05]  /*00c0*/  IADD3.X R5, PT, PT, RZ, UR7, RZ, P0, !PT ;  /* 0x00000007ff057c10 */ /* 0x000fca00087fe4ff */
[----:B--2---:R-:W2:Y:S01]  /*00d0*/  LDG.E.U8 R4, desc[UR4][R4.64] ;  /* 0x0000000404047981 */ /* 0x004ea2000c1e1100 */
[----:B-1----:R-:W-:Y:S01]  /*00e0*/  IMAD.WIDE.U32 R2, R7, 0x4, R2 ;  /* 0x0000000407027825 */ /* 0x002fe200078e0002 */
[----:B--2---:R-:W-:-:S05]  /*00f0*/  I2FP.F32.U32 R7, R4 ;  /* 0x0000000400077245 */ /* 0x004fca0000201000 */
[----:B------:R-:W-:Y:S01]  /*0100*/  STG.E desc[UR4][R2.64], R7 ;  /* 0x0000000702007986 */ /* 0x000fe2000c101904 */
[----:B------:R-:W-:Y:S05]  /*0110*/  EXIT ;  /* 0x000000000000794d */ /* 0x000fea0003800000 */
.L_x_2:
        /* <DEDUP_REMOVED lines=14> */
.L_x_4:


//--------------------- .nv.shared.reserved.0     --------------------------
	.section	.nv.shared.reserved.0,"aw",@nobits
	.weak		__nv_reservedSMEM_offset_0_alias
	.size		__nv_reservedSMEM_offset_0_alias, 0, 64
	.other		__nv_reservedSMEM_offset_0_alias,@"STO_CUDA_RESERVED_SHARED STV_DEFAULT"
__nv_reservedSMEM_offset_0_alias:
	.zero		0
	.zero		64


//--------------------- .nv.constant0._Z18cast_u8x4_to_f32x4jPKhPf --------------------------
	.section	.nv.constant0._Z18cast_u8x4_to_f32x4jPKhPf,"a",@progbits
	.sectionflags	@""
	.align	4
.nv.constant0._Z18cast_u8x4_to_f32x4jPKhPf:
	.zero		920


//--------------------- .nv.constant0._Z14cast_u8_to_f32jPKhPf --------------------------
	.section	.nv.constant0._Z14cast_u8_to_f32jPKhPf,"a",@progbits
	.sectionflags	@""
	.align	4
.nv.constant0._Z14cast_u8_to_f32jPKhPf:
	.zero		920


//--------------------- SYMBOLS --------------------------

	.type		.nv.reservedSmem.offset0,@object
	.size		.nv.reservedSmem.offset0,0x4
